	.headerflags	@"EF_CUDA_TEXMODE_UNIFIED EF_CUDA_64BIT_ADDRESS EF_CUDA_ACCELERATORS EF_CUDA_SM90 EF_CUDA_VIRTUAL_SM(EF_CUDA_SM90)"
	.elftype	@"ET_EXEC"


//--------------------- .nv.info                  --------------------------
	.section	.nv.info,"",@"SHT_CUDA_INFO"
	.align	4


	//----- nvinfo : EIATTR_REGCOUNT
	.align		4
        /*0000*/ 	.byte	0x04, 0x2f
        /*0002*/ 	.short	(.L_3 - .L_2)
	.align		4
.L_2:
        /*0004*/ 	.word	index@(triton_poi_fused__native_batch_norm_legit_no_training_mul_sigmoid_25)
        /*0008*/ 	.word	0x00000020


	//----- nvinfo : EIATTR_MIN_STACK_SIZE
	.align		4
.L_3:
        /*000c*/ 	.byte	0x04, 0x12
        /*000e*/ 	.short	(.L_5 - .L_4)
	.align		4
.L_4:
        /*0010*/ 	.word	index@(triton_poi_fused__native_batch_norm_legit_no_training_mul_sigmoid_25)
        /*0014*/ 	.word	0x00000000


	//----- nvinfo : EIATTR_FRAME_SIZE
	.align		4
.L_5:
        /*0018*/ 	.byte	0x04, 0x11
        /*001a*/ 	.short	(.L_7 - .L_6)
	.align		4
.L_6:
        /*001c*/ 	.word	index@(triton_poi_fused__native_batch_norm_legit_no_training_mul_sigmoid_25)
        /*0020*/ 	.word	0x00000000


	//----- nvinfo : EIATTR_MIN_STACK_SIZE
	.align		4
.L_7:
        /*0024*/ 	.byte	0x04, 0x12
        /*0026*/ 	.short	(.L_9 - .L_8)
	.align		4
.L_8:
        /*0028*/ 	.word	index@(triton_poi_fused__native_batch_norm_legit_no_training_mul_sigmoid_25)
        /*002c*/ 	.word	0x00000000
.L_9:


//--------------------- .nv.info.triton_poi_fused__native_batch_norm_legit_no_training_mul_sigmoid_25 --------------------------
	.section	.nv.info.triton_poi_fused__native_batch_norm_legit_no_training_mul_sigmoid_25,"",@"SHT_CUDA_INFO"
	.sectionflags	@""
	.align	4


	//----- nvinfo : EIATTR_CUDA_API_VERSION
	.align		4
        /*0000*/ 	.byte	0x04, 0x37
        /*0002*/ 	.short	(.L_11 - .L_10)
.L_10:
        /*0004*/ 	.word	0x0000007c


	//----- nvinfo : EIATTR_KPARAM_INFO
	.align		4
.L_11:
        /*0008*/ 	.byte	0x04, 0x17
        /*000a*/ 	.short	(.L_13 - .L_12)
.L_12:
        /*000c*/ 	.word	0x00000000
        /*0010*/ 	.short	0x0007
        /*0012*/ 	.short	0x0034
        /*0014*/ 	.byte	0x00, 0xf0, 0x11, 0x00


	//----- nvinfo : EIATTR_KPARAM_INFO
	.align		4
.L_13:
        /*0018*/ 	.byte	0x04, 0x17
        /*001a*/ 	.short	(.L_15 - .L_14)
.L_14:
        /*001c*/ 	.word	0x00000000
        /*0020*/ 	.short	0x0006
        /*0022*/ 	.short	0x0030
        /*0024*/ 	.byte	0x00, 0xf0, 0x11, 0x00


	//----- nvinfo : EIATTR_KPARAM_INFO
	.align		4
.L_15:
        /*0028*/ 	.byte	0x04, 0x17
        /*002a*/ 	.short	(.L_17 - .L_16)
.L_16:
        /*002c*/ 	.word	0x00000000
        /*0030*/ 	.short	0x0005
        /*0032*/ 	.short	0x0028
        /*0034*/ 	.byte	0x00, 0xf4, 0x21, 0x00


	//----- nvinfo : EIATTR_KPARAM_INFO
	.align		4
.L_17:
        /*0038*/ 	.byte	0x04, 0x17
        /*003a*/ 	.short	(.L_19 - .L_18)
.L_18:
        /*003c*/ 	.word	0x00000000
        /*0040*/ 	.short	0x0004
        /*0042*/ 	.short	0x0020
        /*0044*/ 	.byte	0x00, 0xf4, 0x21, 0x00


	//----- nvinfo : EIATTR_KPARAM_INFO
	.align		4
.L_19:
        /*0048*/ 	.byte	0x04, 0x17
        /*004a*/ 	.short	(.L_21 - .L_20)
.L_20:
        /*004c*/ 	.word	0x00000000
        /*0050*/ 	.short	0x0003
        /*0052*/ 	.short	0x0018
        /*0054*/ 	.byte	0x00, 0xf4, 0x21, 0x00


	//----- nvinfo : EIATTR_KPARAM_INFO
	.align		4
.L_21:
        /*0058*/ 	.byte	0x04, 0x17
        /*005a*/ 	.short	(.L_23 - .L_22)
.L_22:
        /*005c*/ 	.word	0x00000000
        /*0060*/ 	.short	0x0002
        /*0062*/ 	.short	0x0010
        /*0064*/ 	.byte	0x00, 0xf4, 0x21, 0x00


	//----- nvinfo : EIATTR_KPARAM_INFO
	.align		4
.L_23:
        /*0068*/ 	.byte	0x04, 0x17
        /*006a*/ 	.short	(.L_25 - .L_24)
.L_24:
        /*006c*/ 	.word	0x00000000
        /*0070*/ 	.short	0x0001
        /*0072*/ 	.short	0x0008
        /*0074*/ 	.byte	0x00, 0xf4, 0x21, 0x00


	//----- nvinfo : EIATTR_KPARAM_INFO
	.align		4
.L_25:
        /*0078*/ 	.byte	0x04, 0x17
        /*007a*/ 	.short	(.L_27 - .L_26)
.L_26:
        /*007c*/ 	.word	0x00000000
        /*0080*/ 	.short	0x0000
        /*0082*/ 	.short	0x0000
        /*0084*/ 	.byte	0x00, 0xf4, 0x21, 0x00


	//----- nvinfo : EIATTR_SPARSE_MMA_MASK
	.align		4
.L_27:
        /*0088*/ 	.byte	0x03, 0x50
        /*008a*/ 	.short	0x0000


	//----- nvinfo : EIATTR_MAXREG_COUNT
	.align		4
        /*008c*/ 	.byte	0x03, 0x1b
        /*008e*/ 	.short	0x00ff


	//----- nvinfo : EIATTR_EXIT_INSTR_OFFSETS
	.align		4
        /*0090*/ 	.byte	0x04, 0x1c
        /*0092*/ 	.short	(.L_29 - .L_28)


	//   ....[0]....
.L_28:
        /*0094*/ 	.word	0x00001140


	//   ....[1]....
        /*0098*/ 	.word	0x00001190


	//----- nvinfo : EIATTR_REQNTID
	.align		4
.L_29:
        /*009c*/ 	.byte	0x04, 0x10
        /*009e*/ 	.short	(.L_31 - .L_30)
.L_30:
        /*00a0*/ 	.word	0x00000080
        /*00a4*/ 	.word	0x00000001
        /*00a8*/ 	.word	0x00000001


	//----- nvinfo : EIATTR_CBANK_PARAM_SIZE
	.align		4
.L_31:
        /*00ac*/ 	.byte	0x03, 0x19
        /*00ae*/ 	.short	0x0038


	//----- nvinfo : EIATTR_PARAM_CBANK
	.align		4
        /*00b0*/ 	.byte	0x04, 0x0a
        /*00b2*/ 	.short	(.L_33 - .L_32)
	.align		4
.L_32:
        /*00b4*/ 	.word	index@(.nv.constant0.triton_poi_fused__native_batch_norm_legit_no_training_mul_sigmoid_25)
        /*00b8*/ 	.short	0x0210
        /*00ba*/ 	.short	0x0038


	//----- nvinfo : EIATTR_SW_WAR
	.align		4
.L_33:
        /*00bc*/ 	.byte	0x04, 0x36
        /*00be*/ 	.short	(.L_35 - .L_34)
.L_34:
        /*00c0*/ 	.word	0x00000008
.L_35:


//--------------------- .nv.callgraph             --------------------------
	.section	.nv.callgraph,"",@"SHT_CUDA_CALLGRAPH"
	.align	4
	.sectionentsize	8
	.align		4
        /*0000*/ 	.word	0x00000000
	.align		4
        /*0004*/ 	.word	0xffffffff
	.align		4
        /*0008*/ 	.word	0x00000000
	.align		4
        /*000c*/ 	.word	0xfffffffe
	.align		4
        /*0010*/ 	.word	0x00000000
	.align		4
        /*0014*/ 	.word	0xfffffffd
	.align		4
        /*0018*/ 	.word	0x00000000
	.align		4
        /*001c*/ 	.word	0xfffffffc


//--------------------- .nv.constant4             --------------------------
	.section	.nv.constant4,"a",@progbits
	.align	8
	.align		8
.nv.constant4:
        /*0000*/ 	.dword	_$_str
	.align		8
        /*0008*/ 	.dword	_$_str_$_2


//--------------------- .text.triton_poi_fused__native_batch_norm_legit_no_training_mul_sigmoid_25 --------------------------
	.section	.text.triton_poi_fused__native_batch_norm_legit_no_training_mul_sigmoid_25,"ax",@progbits
	.sectionflags	@"SHF_BARRIERS=1"
	.align	128
        .global         triton_poi_fused__native_batch_norm_legit_no_training_mul_sigmoid_25
        .type           triton_poi_fused__native_batch_norm_legit_no_training_mul_sigmoid_25,@function
        .size           triton_poi_fused__native_batch_norm_legit_no_training_mul_sigmoid_25,(.L_x_1 - triton_poi_fused__native_batch_norm_legit_no_training_mul_sigmoid_25)
        .other          triton_poi_fused__native_batch_norm_legit_no_training_mul_sigmoid_25,@"STO_CUDA_ENTRY STV_DEFAULT"
triton_poi_fused__native_batch_norm_legit_no_training_mul_sigmoid_25:
.text.triton_poi_fused__native_batch_norm_legit_no_training_mul_sigmoid_25:
[----:B------:R-:W0:Y:S01]  /*0000*/  LDC R1, c[0x0][0x28] ;  /* 0x00000a00ff017b82 */ /* 0x000e220000000800 */
[----:B------:R-:W1:Y:S07]  /*0010*/  S2R R2, SR_CTAID.X ;  /* 0x0000000000027919 */ /* 0x000e6e0000002500 */
[----:B------:R-:W2:Y:S01]  /*0020*/  LDC.64 R10, c[0x0][0x220] ;  /* 0x00008800ff0a7b82 */ /* 0x000ea20000000a00 */
[----:B------:R-:W-:Y:S02]  /*0030*/  CS2R R4, SRZ ;  /* 0x0000000000047805 */ /* 0x000fe4000001ff00 */
[----:B------:R-:W-:Y:S01]  /*0040*/  CS2R R6, SRZ ;  /* 0x0000000000067805 */ /* 0x000fe2000001ff00 */
[----:B------:R-:W3:Y:S01]  /*0050*/  S2R R0, SR_TID.X ;  /* 0x0000000000007919 */ /* 0x000ee20000002100 */
[----:B------:R-:W-:Y:S01]  /*0060*/  ULDC.64 UR6, c[0x0][0x208] ;  /* 0x0000820000067ab9 */ /* 0x000fe20000000a00 */
[----:B------:R-:W4:Y:S02]  /*0070*/  S2R R3, SR_CTAID.Y ;  /* 0x0000000000037919 */ /* 0x000f240000002600 */
[----:B------:R-:W5:Y:S08]  /*0080*/  LDC.64 R20, c[0x0][0x210] ;  /* 0x00008400ff147b82 */ /* 0x000f700000000a00 */
[----:B------:R-:W5:Y:S01]  /*0090*/  LDC.64 R18, c[0x0][0x218] ;  /* 0x00008600ff127b82 */ /* 0x000f620000000a00 */
[----:B-1----:R-:W-:-:S02]  /*00a0*/  SHF.L.U32 R2, R2, 0x5, RZ ;  /* 0x0000000502027819 */ /* 0x002fc400000006ff */
[----:B---3--:R-:W-:-:S04]  /*00b0*/  SHF.L.U32 R27, R0, 0x2, RZ ;  /* 0x00000002001b7819 */ /* 0x008fc800000006ff */
[----:B------:R-:W-:-:S04]  /*00c0*/  LOP3.LUT R27, R2, 0x1c, R27, 0xf8, !PT ;  /* 0x0000001c021b7812 */ /* 0x000fc800078ef81b */
[C---:B------:R-:W-:Y:S01]  /*00d0*/  ISETP.GE.AND P0, PT, R27.reuse, 0x20, PT ;  /* 0x000000201b00780c */ /* 0x040fe20003f06270 */
[----:B--2---:R-:W-:-:S12]  /*00e0*/  IMAD.WIDE R10, R27, 0x4, R10 ;  /* 0x000000041b0a7825 */ /* 0x004fd800078e020a */
[----:B------:R1:W2:Y:S01]  /*00f0*/  @!P0 LDG.E.EL.128 R4, desc[UR6][R10.64] ;  /* 0x000000060a048981 */ /* 0x0002a2000c2e1d00 */
[----:B------:R-:W-:Y:S02]  /*0100*/  SHF.R.U32.HI R12, RZ, 0x3, R0 ;  /* 0x00000003ff0c7819 */ /* 0x000fe40000011600 */
[----:B------:R-:W-:Y:S02]  /*0110*/  CS2R R8, SRZ ;  /* 0x0000000000087805 */ /* 0x000fe4000001ff00 */
[----:B----4-:R-:W-:Y:S02]  /*0120*/  SHF.L.U32 R3, R3, 0x5, RZ ;  /* 0x0000000503037819 */ /* 0x010fe400000006ff */
[----:B------:R-:W-:-:S04]  /*0130*/  SGXT.U32 R12, R12, 0x4 ;  /* 0x000000040c0c781a */ /* 0x000fc80000000000 */
[----:B------:R-:W-:Y:S01]  /*0140*/  LOP3.LUT R14, R3, 0x10, R12, 0xfe, !PT ;  /* 0x00000010030e7812 */ /* 0x000fe200078efe0c */
[----:B0----5:R-:W-:Y:S01]  /*0150*/  IMAD.WIDE R24, R27, 0x4, R18 ;  /* 0x000000041b187825 */ /* 0x021fe200078e0212 */
[----:B------:R-:W-:Y:S02]  /*0160*/  LOP3.LUT R12, R3, R12, RZ, 0xfc, !PT ;  /* 0x0000000c030c7212 */ /* 0x000fe400078efcff */
[----:B-1----:R-:W-:Y:S02]  /*0170*/  CS2R R10, SRZ ;  /* 0x00000000000a7805 */ /* 0x002fe4000001ff00 */
[C---:B------:R-:W-:Y:S02]  /*0180*/  ISETP.LT.AND P2, PT, R14.reuse, 0x40, !P0 ;  /* 0x000000400e00780c */ /* 0x040fe40004741270 */
[----:B------:R-:W-:Y:S02]  /*0190*/  LEA R23, R14, R27, 0x5 ;  /* 0x0000001b0e177211 */ /* 0x000fe400078e28ff */
[----:B------:R-:W-:-:S02]  /*01a0*/  ISETP.LT.AND P1, PT, R12, 0x40, !P0 ;  /* 0x000000400c00780c */ /* 0x000fc40004721270 */
[----:B------:R-:W-:Y:S01]  /*01b0*/  LEA R13, R12, R27, 0x5 ;  /* 0x0000001b0c0d7211 */ /* 0x000fe200078e28ff */
[--C-:B------:R-:W-:Y:S01]  /*01c0*/  IMAD.WIDE R22, R23, 0x4, R20.reuse ;  /* 0x0000000417167825 */ /* 0x100fe200078e0214 */
[----:B------:R-:W-:Y:S02]  /*01d0*/  CS2R R16, SRZ ;  /* 0x0000000000107805 */ /* 0x000fe4000001ff00 */
[----:B------:R-:W-:Y:S02]  /*01e0*/  CS2R R14, SRZ ;  /* 0x00000000000e7805 */ /* 0x000fe4000001ff00 */
[----:B------:R-:W-:Y:S01]  /*01f0*/  CS2R R18, SRZ ;  /* 0x0000000000127805 */ /* 0x000fe2000001ff00 */
[----:B------:R-:W-:Y:S01]  /*0200*/  IMAD.WIDE R20, R13, 0x4, R20 ;  /* 0x000000040d147825 */ /* 0x000fe200078e0214 */
[----:B------:R-:W-:Y:S01]  /*0210*/  CS2R R12, SRZ ;  /* 0x00000000000c7805 */ /* 0x000fe2000001ff00 */
[----:B------:R-:W3:Y:S04]  /*0220*/  @P2 LDG.E.EL.128 R8, desc[UR6][R22.64] ;  /* 0x0000000616082981 */ /* 0x000ee8000c2e1d00 */
[----:B------:R-:W4:Y:S04]  /*0230*/  @P1 LDG.E.EL.128 R16, desc[UR6][R20.64] ;  /* 0x0000000614101981 */ /* 0x000f28000c2e1d00 */
[----:B------:R0:W3:Y:S02]  /*0240*/  @!P0 LDG.E.EL.128 R12, desc[UR6][R24.64] ;  /* 0x00000006180c8981 */ /* 0x0000e4000c2e1d00 */
[----:B0-----:R-:W0:Y:S01]  /*0250*/  LDC.64 R24, c[0x0][0x228] ;  /* 0x00008a00ff187b82 */ /* 0x001e220000000a00 */
[----:B--2---:R-:W-:Y:S01]  /*0260*/  FADD R4, R4, 0.0010000000474974513054 ;  /* 0x3a83126f04047421 */ /* 0x004fe20000000000 */
[----:B------:R-:W-:-:S03]  /*0270*/  FADD R5, R5, 0.0010000000474974513054 ;  /* 0x3a83126f05057421 */ /* 0x000fc60000000000 */
[----:B------:R-:W1:Y:S01]  /*0280*/  MUFU.SQRT R23, R4 ;  /* 0x0000000400177308 */ /* 0x000e620000002000 */
[----:B------:R-:W-:-:S07]  /*0290*/  FADD R22, R6, 0.0010000000474974513054 ;  /* 0x3a83126f06167421 */ /* 0x000fce0000000000 */
[----:B------:R-:W2:Y:S08]  /*02a0*/  MUFU.SQRT R5, R5 ;  /* 0x0000000500057308 */ /* 0x000eb00000002000 */
[----:B------:R-:W5:Y:S01]  /*02b0*/  MUFU.SQRT R22, R22 ;  /* 0x0000001600167308 */ /* 0x000f620000002000 */
[C---:B-1----:R-:W-:Y:S02]  /*02c0*/  FSETP.GT.AND P1, PT, R23.reuse, 8.50705917302346158658e+37, PT ;  /* 0x7e8000001700780b */ /* 0x042fe40003f24000 */
[----:B------:R-:W-:-:S02]  /*02d0*/  FSETP.GEU.AND P4, PT, R23, 1.175494350822287508e-38, PT ;  /* 0x008000001700780b */ /* 0x000fc40003f8e000 */
[C---:B--2---:R-:W-:Y:S02]  /*02e0*/  FSETP.GT.AND P2, PT, R5.reuse, 8.50705917302346158658e+37, PT ;  /* 0x7e8000000500780b */ /* 0x044fe40003f44000 */
[----:B------:R-:W-:Y:S01]  /*02f0*/  FSETP.GEU.AND P5, PT, R5, 1.175494350822287508e-38, PT ;  /* 0x008000000500780b */ /* 0x000fe20003fae000 */
[----:B------:R-:W-:-:S06]  /*0300*/  HFMA2.MMA R4, -RZ, RZ, 1.625, 0 ;  /* 0x3e800000ff047435 */ /* 0x000fcc00000001ff */
[----:B------:R-:W-:Y:S01]  /*0310*/  @P1 FMUL R23, R23, 0.25 ;  /* 0x3e80000017171820 */ /* 0x000fe20000400000 */
[C---:B-----5:R-:W-:Y:S02]  /*0320*/  FSETP.GT.AND P3, PT, R22.reuse, 8.50705917302346158658e+37, PT ;  /* 0x7e8000001600780b */ /* 0x060fe40003f64000 */
[----:B------:R-:W-:Y:S01]  /*0330*/  FSETP.GEU.AND P6, PT, R22, 1.175494350822287508e-38, PT ;  /* 0x008000001600780b */ /* 0x000fe20003fce000 */
[----:B------:R-:W-:Y:S01]  /*0340*/  @!P4 FMUL R23, R23, 16777216 ;  /* 0x4b8000001717c820 */ /* 0x000fe20000400000 */
[----:B------:R-:W-:-:S03]  /*0350*/  @P2 FMUL R5, R5, 0.25 ;  /* 0x3e80000005052820 */ /* 0x000fc60000400000 */
[----:B------:R-:W1:Y:S01]  /*0360*/  MUFU.RCP R6, R23 ;  /* 0x0000001700067308 */ /* 0x000e620000001000 */
[C---:B---3--:R-:W-:Y:S01]  /*0370*/  FADD R20, -R13.reuse, R9 ;  /* 0x000000090d147221 */ /* 0x048fe20000000100 */
[----:B----4-:R-:W-:Y:S01]  /*0380*/  FADD R17, -R13, R17 ;  /* 0x000000110d117221 */ /* 0x010fe20000000100 */
[----:B------:R-:W-:Y:S01]  /*0390*/  @!P5 FMUL R5, R5, 16777216 ;  /* 0x4b8000000505d820 */ /* 0x000fe20000400000 */
[----:B------:R-:W-:Y:S01]  /*03a0*/  FADD R13, -R12, R8 ;  /* 0x000000080c0d7221 */ /* 0x000fe20000000100 */
[----:B------:R-:W-:Y:S01]  /*03b0*/  FSEL R29, R4, 1, P1 ;  /* 0x3f800000041d7808 */ /* 0x000fe20000800000 */
[----:B------:R-:W-:Y:S01]  /*03c0*/  @P3 FMUL R22, R22, 0.25 ;  /* 0x3e80000016163820 */ /* 0x000fe20000400000 */
[----:B------:R-:W2:Y:S02]  /*03d0*/  LDC.64 R8, c[0x0][0x230] ;  /* 0x00008c00ff087b82 */ /* 0x000ea40000000a00 */
[----:B------:R-:W3:Y:S01]  /*03e0*/  MUFU.RCP R5, R5 ;  /* 0x0000000500057308 */ /* 0x000ee20000001000 */
[----:B------:R-:W-:Y:S01]  /*03f0*/  @!P6 FMUL R22, R22, 16777216 ;  /* 0x4b8000001616e820 */ /* 0x000fe20000400000 */
[----:B------:R-:W-:Y:S01]  /*0400*/  @!P4 FMUL R29, R29, 16777216 ;  /* 0x4b8000001d1dc820 */ /* 0x000fe20000400000 */
[----:B------:R-:W-:-:S03]  /*0410*/  FADD R16, -R12, R16 ;  /* 0x000000100c107221 */ /* 0x000fc60000000100 */
[----:B-1----:R-:W-:Y:S02]  /*0420*/  FMUL R29, R6, R29 ;  /* 0x0000001d061d7220 */ /* 0x002fe40000400000 */
[----:B------:R-:W1:Y:S01]  /*0430*/  MUFU.RCP R21, R22 ;  /* 0x0000001600157308 */ /* 0x000e620000001000 */
[C---:B------:R-:W-:Y:S02]  /*0440*/  FSEL R6, R4.reuse, 1, P2 ;  /* 0x3f80000004067808 */ /* 0x040fe40001000000 */
[----:B------:R-:W-:-:S03]  /*0450*/  FSEL R12, R4, 1, P3 ;  /* 0x3f800000040c7808 */ /* 0x000fc60001800000 */
[----:B------:R-:W-:Y:S02]  /*0460*/  @!P5 FMUL R6, R6, 16777216 ;  /* 0x4b8000000606d820 */ /* 0x000fe40000400000 */
[----:B------:R-:W-:Y:S02]  /*0470*/  @!P6 FMUL R12, R12, 16777216 ;  /* 0x4b8000000c0ce820 */ /* 0x000fe40000400000 */
[----:B---3--:R-:W-:Y:S01]  /*0480*/  FMUL R23, R5, R6 ;  /* 0x0000000605177220 */ /* 0x008fe20000400000 */
[-C--:B------:R-:W-:Y:S01]  /*0490*/  FMUL R5, R16, R29.reuse ;  /* 0x0000001d10057220 */ /* 0x080fe20000400000 */
[----:B------:R-:W-:Y:S01]  /*04a0*/  FMUL R13, R13, R29 ;  /* 0x0000001d0d0d7220 */ /* 0x000fe20000400000 */
[----:B0-----:R-:W-:-:S04]  /*04b0*/  IMAD.WIDE R28, R27, 0x4, R24 ;  /* 0x000000041b1c7825 */ /* 0x001fc800078e0218 */
[-C--:B------:R-:W-:Y:S01]  /*04c0*/  FMUL R16, R20, R23.reuse ;  /* 0x0000001714107220 */ /* 0x080fe20000400000 */
[----:B-1----:R-:W-:Y:S01]  /*04d0*/  FMUL R6, R21, R12 ;  /* 0x0000000c15067220 */ /* 0x002fe20000400000 */
[----:B------:R-:W-:Y:S01]  /*04e0*/  FMUL R12, R17, R23 ;  /* 0x00000017110c7220 */ /* 0x000fe20000400000 */
[----:B--2---:R-:W-:Y:S01]  /*04f0*/  IMAD.WIDE R8, R27, 0x4, R8 ;  /* 0x000000041b087825 */ /* 0x004fe200078e0208 */
[----:B------:R-:W-:Y:S02]  /*0500*/  CS2R R20, SRZ ;  /* 0x0000000000147805 */ /* 0x000fe4000001ff00 */
[----:B------:R-:W-:Y:S02]  /*0510*/  CS2R R22, SRZ ;  /* 0x0000000000167805 */ /* 0x000fe4000001ff00 */
[----:B------:R-:W-:Y:S02]  /*0520*/  CS2R R24, SRZ ;  /* 0x0000000000187805 */ /* 0x000fe4000001ff00 */
[----:B------:R-:W-:-:S02]  /*0530*/  CS2R R26, SRZ ;  /* 0x00000000001a7805 */ /* 0x000fc4000001ff00 */
[----:B------:R0:W2:Y:S04]  /*0540*/  @!P0 LDG.E.EL.128 R20, desc[UR6][R28.64] ;  /* 0x000000061c148981 */ /* 0x0000a8000c2e1d00 */
[----:B------:R-:W2:Y:S01]  /*0550*/  @!P0 LDG.E.EL.128 R24, desc[UR6][R8.64] ;  /* 0x0000000608188981 */ /* 0x000ea2000c2e1d00 */
[----:B------:R-:W-:-:S04]  /*0560*/  FADD R7, R7, 0.0010000000474974513054 ;  /* 0x3a83126f07077421 */ /* 0x000fc80000000000 */
[----:B------:R-:W1:Y:S02]  /*0570*/  MUFU.SQRT R17, R7 ;  /* 0x0000000700117308 */ /* 0x000e640000002000 */
[C---:B-1----:R-:W-:Y:S02]  /*0580*/  FSETP.GT.AND P0, PT, R17.reuse, 8.50705917302346158658e+37, PT ;  /* 0x7e8000001100780b */ /* 0x042fe40003f04000 */
[----:B------:R-:W-:-:S11]  /*0590*/  FSETP.GEU.AND P1, PT, R17, 1.175494350822287508e-38, PT ;  /* 0x008000001100780b */ /* 0x000fd60003f2e000 */
[----:B------:R-:W-:-:S04]  /*05a0*/  @P0 FMUL R17, R17, 0.25 ;  /* 0x3e80000011110820 */ /* 0x000fc80000400000 */
[----:B------:R-:W-:Y:S01]  /*05b0*/  @!P1 FMUL R17, R17, 16777216 ;  /* 0x4b80000011119820 */ /* 0x000fe20000400000 */
[----:B0-----:R-:W-:-:S05]  /*05c0*/  FADD R29, -R14, R18 ;  /* 0x000000120e1d7221 */ /* 0x001fca0000000100 */
[----:B------:R-:W0:Y:S01]  /*05d0*/  MUFU.RCP R17, R17 ;  /* 0x0000001100117308 */ /* 0x000e220000001000 */
[----:B------:R-:W-:Y:S01]  /*05e0*/  FMUL R7, R29, R6 ;  /* 0x000000061d077220 */ /* 0x000fe20000400000 */
[C---:B------:R-:W-:Y:S01]  /*05f0*/  FADD R11, -R15.reuse, R11 ;  /* 0x0000000b0f0b7221 */ /* 0x040fe20000000100 */
[----:B------:R-:W-:Y:S01]  /*0600*/  FADD R19, -R15, R19 ;  /* 0x000000130f137221 */ /* 0x000fe20000000100 */
[----:B------:R-:W1:Y:S01]  /*0610*/  S2UR UR5, SR_CgaCtaId ;  /* 0x00000000000579c3 */ /* 0x000e620000008800 */
[----:B------:R-:W-:Y:S02]  /*0620*/  UMOV UR4, 0x400 ;  /* 0x0000040000047882 */ /* 0x000fe40000000000 */
[----:B-1----:R-:W-:Y:S01]  /*0630*/  UPRMT UR4, UR5, 0x654, UR4 ;  /* 0x0000065405047896 */ /* 0x002fe20008000004 */
[-CC-:B--2---:R-:W-:Y:S01]  /*0640*/  FFMA R5, R5, R20.reuse, R24.reuse ;  /* 0x0000001405057223 */ /* 0x184fe20000000018 */
[----:B------:R-:W-:-:S03]  /*0650*/  FFMA R13, R13, R20, R24 ;  /* 0x000000140d0d7223 */ /* 0x000fc60000000018 */
[----:B------:R-:W-:Y:S01]  /*0660*/  FADD R20, RZ, -R5 ;  /* 0x80000005ff147221 */ /* 0x000fe20000000000 */
[----:B------:R-:W-:-:S03]  /*0670*/  FFMA R12, R12, R21, R25 ;  /* 0x000000150c0c7223 */ /* 0x000fc60000000019 */
[----:B------:R-:W-:Y:S01]  /*0680*/  FMUL R18, R20, 1.4426950216293334961 ;  /* 0x3fb8aa3b14127820 */ /* 0x000fe20000400000 */
[----:B------:R-:W-:Y:S01]  /*0690*/  FSEL R20, R4, 1, P0 ;  /* 0x3f80000004147808 */ /* 0x000fe20000000000 */
[----:B------:R-:W-:Y:S01]  /*06a0*/  FFMA R16, R16, R21, R25 ;  /* 0x0000001510107223 */ /* 0x000fe20000000019 */
[----:B------:R-:W-:Y:S02]  /*06b0*/  FADD R8, RZ, -R12 ;  /* 0x8000000cff087221 */ /* 0x000fe40000000000 */
[----:B------:R-:W-:Y:S01]  /*06c0*/  FSETP.GEU.AND P3, PT, R18, -126, PT ;  /* 0xc2fc00001200780b */ /* 0x000fe20003f6e000 */
[----:B------:R-:W-:Y:S01]  /*06d0*/  FADD R21, -R14, R10 ;  /* 0x0000000a0e157221 */ /* 0x000fe20000000100 */
[----:B------:R-:W-:Y:S01]  /*06e0*/  @!P1 FMUL R20, R20, 16777216 ;  /* 0x4b80000014149820 */ /* 0x000fe20000400000 */
[----:B------:R-:W-:Y:S01]  /*06f0*/  FFMA R7, R7, R22, R26 ;  /* 0x0000001607077223 */ /* 0x000fe2000000001a */
[----:B------:R-:W-:Y:S01]  /*0700*/  FMUL R8, R8, 1.4426950216293334961 ;  /* 0x3fb8aa3b08087820 */ /* 0x000fe20000400000 */
[----:B------:R-:W-:Y:S01]  /*0710*/  FMUL R21, R21, R6 ;  /* 0x0000000615157220 */ /* 0x000fe20000400000 */
[----:B0-----:R-:W-:Y:S01]  /*0720*/  FMUL R20, R17, R20 ;  /* 0x0000001411147220 */ /* 0x001fe20000400000 */
[----:B------:R-:W-:-:S02]  /*0730*/  FADD R15, RZ, -R7 ;  /* 0x80000007ff0f7221 */ /* 0x000fc40000000000 */
[----:B------:R-:W-:Y:S01]  /*0740*/  FFMA R22, R21, R22, R26 ;  /* 0x0000001615167223 */ /* 0x000fe2000000001a */
[----:B------:R-:W-:Y:S01]  /*0750*/  FSETP.GEU.AND P4, PT, R8, -126, PT ;  /* 0xc2fc00000800780b */ /* 0x000fe20003f8e000 */
[-C--:B------:R-:W-:Y:S01]  /*0760*/  FMUL R6, R19, R20.reuse ;  /* 0x0000001413067220 */ /* 0x080fe20000400000 */
[----:B------:R-:W-:Y:S01]  /*0770*/  FMUL R15, R15, 1.4426950216293334961 ;  /* 0x3fb8aa3b0f0f7820 */ /* 0x000fe20000400000 */
[----:B------:R-:W-:Y:S01]  /*0780*/  @!P3 FMUL R18, R18, 0.5 ;  /* 0x3f0000001212b820 */ /* 0x000fe20000400000 */
[----:B------:R-:W-:Y:S01]  /*0790*/  FADD R24, RZ, -R13 ;  /* 0x8000000dff187221 */ /* 0x000fe20000000000 */
[----:B------:R-:W-:Y:S01]  /*07a0*/  FMUL R20, R11, R20 ;  /* 0x000000140b147220 */ /* 0x000fe20000400000 */
[----:B------:R-:W-:Y:S01]  /*07b0*/  FADD R14, RZ, -R16 ;  /* 0x80000010ff0e7221 */ /* 0x000fe20000000000 */
[----:B------:R-:W-:Y:S01]  /*07c0*/  FADD R11, RZ, -R22 ;  /* 0x80000016ff0b7221 */ /* 0x000fe20000000000 */
[-CC-:B------:R-:W-:Y:S01]  /*07d0*/  FFMA R6, R6, R23.reuse, R27.reuse ;  /* 0x0000001706067223 */ /* 0x180fe2000000001b */
[----:B------:R-:W-:Y:S01]  /*07e0*/  FSETP.GEU.AND P5, PT, R15, -126, PT ;  /* 0xc2fc00000f00780b */ /* 0x000fe20003fae000 */
[----:B------:R-:W0:Y:S01]  /*07f0*/  MUFU.EX2 R9, R18 ;  /* 0x0000001200097308 */ /* 0x000e220000000800 */
[----:B------:R-:W-:Y:S01]  /*0800*/  FMUL R10, R24, 1.4426950216293334961 ;  /* 0x3fb8aa3b180a7820 */ /* 0x000fe20000400000 */
[----:B------:R-:W-:Y:S01]  /*0810*/  FMUL R14, R14, 1.4426950216293334961 ;  /* 0x3fb8aa3b0e0e7820 */ /* 0x000fe20000400000 */
[----:B------:R-:W-:Y:S01]  /*0820*/  FMUL R17, R11, 1.4426950216293334961 ;  /* 0x3fb8aa3b0b117820 */ /* 0x000fe20000400000 */
[----:B------:R-:W-:Y:S01]  /*0830*/  FADD R11, RZ, -R6 ;  /* 0x80000006ff0b7221 */ /* 0x000fe20000000000 */
[----:B------:R-:W-:Y:S01]  /*0840*/  FFMA R23, R20, R23, R27 ;  /* 0x0000001714177223 */ /* 0x000fe2000000001b */
[----:B------:R-:W-:Y:S01]  /*0850*/  FSETP.GEU.AND P6, PT, R10, -126, PT ;  /* 0xc2fc00000a00780b */ /* 0x000fe20003fce000 */
[----:B------:R-:W-:Y:S01]  /*0860*/  @!P4 FMUL R8, R8, 0.5 ;  /* 0x3f0000000808c820 */ /* 0x000fe20000400000 */
[----:B------:R-:W-:Y:S01]  /*0870*/  FSETP.GEU.AND P0, PT, R14, -126, PT ;  /* 0xc2fc00000e00780b */ /* 0x000fe20003f0e000 */
[----:B------:R-:W-:Y:S01]  /*0880*/  FMUL R21, R11, 1.4426950216293334961 ;  /* 0x3fb8aa3b0b157820 */ /* 0x000fe20000400000 */
[----:B------:R-:W-:-:S02]  /*0890*/  FADD R11, RZ, -R23 ;  /* 0x80000017ff0b7221 */ /* 0x000fc40000000000 */
[----:B------:R-:W-:Y:S02]  /*08a0*/  @!P5 FMUL R15, R15, 0.5 ;  /* 0x3f0000000f0fd820 */ /* 0x000fe40000400000 */
[----:B------:R-:W-:Y:S01]  /*08b0*/  FMUL R11, R11, 1.4426950216293334961 ;  /* 0x3fb8aa3b0b0b7820 */ /* 0x000fe20000400000 */
[----:B------:R-:W-:Y:S01]  /*08c0*/  FSETP.GEU.AND P2, PT, R21, -126, PT ;  /* 0xc2fc00001500780b */ /* 0x000fe20003f4e000 */
[----:B------:R-:W1:Y:S01]  /*08d0*/  MUFU.EX2 R8, R8 ;  /* 0x0000000800087308 */ /* 0x000e620000000800 */
[----:B0-----:R-:W-:Y:S01]  /*08e0*/  @!P3 FMUL R9, R9, R9 ;  /* 0x000000090909b220 */ /* 0x001fe20000400000 */
[----:B------:R-:W-:Y:S02]  /*08f0*/  FSETP.GEU.AND P1, PT, R17, -126, PT ;  /* 0xc2fc00001100780b */ /* 0x000fe40003f2e000 */
[----:B------:R-:W-:Y:S01]  /*0900*/  FSETP.GEU.AND P3, PT, R11, -126, PT ;  /* 0xc2fc00000b00780b */ /* 0x000fe20003f6e000 */
[----:B------:R-:W-:Y:S01]  /*0910*/  @!P6 FMUL R10, R10, 0.5 ;  /* 0x3f0000000a0ae820 */ /* 0x000fe20000400000 */
[----:B------:R-:W-:-:S02]  /*0920*/  @!P0 FMUL R14, R14, 0.5 ;  /* 0x3f0000000e0e8820 */ /* 0x000fc40000400000 */
[----:B------:R-:W0:Y:S04]  /*0930*/  MUFU.EX2 R15, R15 ;  /* 0x0000000f000f7308 */ /* 0x000e280000000800 */
[----:B------:R-:W-:-:S04]  /*0940*/  @!P2 FMUL R21, R21, 0.5 ;  /* 0x3f0000001515a820 */ /* 0x000fc80000400000 */
[----:B------:R-:W2:Y:S01]  /*0950*/  MUFU.EX2 R10, R10 ;  /* 0x0000000a000a7308 */ /* 0x000ea20000000800 */
[----:B-1----:R-:W-:Y:S01]  /*0960*/  @!P4 FMUL R8, R8, R8 ;  /* 0x000000080808c220 */ /* 0x002fe20000400000 */
[----:B------:R-:W-:Y:S01]  /*0970*/  @!P1 FMUL R17, R17, 0.5 ;  /* 0x3f00000011119820 */ /* 0x000fe20000400000 */
[----:B------:R-:W-:-:S05]  /*0980*/  @!P3 FMUL R11, R11, 0.5 ;  /* 0x3f0000000b0bb820 */ /* 0x000fca0000400000 */
[----:B------:R-:W1:Y:S01]  /*0990*/  MUFU.EX2 R14, R14 ;  /* 0x0000000e000e7308 */ /* 0x000e620000000800 */
[----:B------:R-:W-:Y:S01]  /*09a0*/  FADD R19, R9, 1 ;  /* 0x3f80000009137421 */ /* 0x000fe20000000000 */
[----:B------:R-:W-:Y:S01]  /*09b0*/  FADD R18, R8, 1 ;  /* 0x3f80000008127421 */ /* 0x000fe20000000000 */
[----:B0-----:R-:W-:-:S05]  /*09c0*/  @!P5 FMUL R15, R15, R15 ;  /* 0x0000000f0f0fd220 */ /* 0x001fca0000400000 */
[----:B------:R-:W0:Y:S01]  /*09d0*/  MUFU.EX2 R21, R21 ;  /* 0x0000001500157308 */ /* 0x000e220000000800 */
[----:B------:R-:W-:Y:S02]  /*09e0*/  FSETP.GT.AND P4, PT, R19, 8.50705917302346158658e+37, PT ;  /* 0x7e8000001300780b */ /* 0x000fe40003f84000 */
[----:B------:R-:W-:-:S05]  /*09f0*/  SHF.L.U32 R9, R0, 0x7, RZ ;  /* 0x0000000700097819 */ /* 0x000fca00000006ff */
[----:B------:R3:W4:Y:S01]  /*0a00*/  MUFU.EX2 R20, R17 ;  /* 0x0000001100147308 */ /* 0x0007220000000800 */
[----:B------:R-:W-:Y:S01]  /*0a10*/  FSETP.GT.AND P5, PT, R18, 8.50705917302346158658e+37, PT ;  /* 0x7e8000001200780b */ /* 0x000fe20003fa4000 */
[----:B--2---:R-:W-:Y:S01]  /*0a20*/  @!P6 FMUL R10, R10, R10 ;  /* 0x0000000a0a0ae220 */ /* 0x004fe20000400000 */
[----:B------:R-:W-:-:S05]  /*0a30*/  SHF.R.U32.HI R24, RZ, 0x3, R0 ;  /* 0x00000003ff187819 */ /* 0x000fca0000011600 */
[----:B------:R-:W2:Y:S01]  /*0a40*/  MUFU.EX2 R11, R11 ;  /* 0x0000000b000b7308 */ /* 0x000ea20000000800 */
[----:B---3--:R-:W-:Y:S01]  /*0a50*/  FADD R17, R15, 1 ;  /* 0x3f8000000f117421 */ /* 0x008fe20000000000 */
[----:B-1----:R-:W-:Y:S01]  /*0a60*/  @!P0 FMUL R14, R14, R14 ;  /* 0x0000000e0e0e8220 */ /* 0x002fe20000400000 */
[----:B------:R-:W-:Y:S01]  /*0a70*/  LOP3.LUT R9, R9, 0x380, RZ, 0xc0, !PT ;  /* 0x0000038009097812 */ /* 0x000fe200078ec0ff */
[----:B------:R-:W-:Y:S01]  /*0a80*/  FADD R15, R10, 1 ;  /* 0x3f8000000a0f7421 */ /* 0x000fe20000000000 */
[----:B------:R-:W-:Y:S01]  /*0a90*/  SGXT.U32 R24, R24, 0x4 ;  /* 0x000000041818781a */ /* 0x000fe20000000000 */
[----:B------:R-:W-:Y:S01]  /*0aa0*/  FADD R10, R14, 1 ;  /* 0x3f8000000e0a7421 */ /* 0x000fe20000000000 */
[----:B------:R-:W-:Y:S02]  /*0ab0*/  FSETP.GT.AND P6, PT, R17, 8.50705917302346158658e+37, PT ;  /* 0x7e8000001100780b */ /* 0x000fe40003fc4000 */
[----:B------:R-:W-:Y:S01]  /*0ac0*/  SHF.R.U32.HI R8, RZ, 0x3, R9 ;  /* 0x00000003ff087819 */ /* 0x000fe20000011609 */
[----:B0-----:R-:W-:Y:S01]  /*0ad0*/  @!P2 FMUL R21, R21, R21 ;  /* 0x000000151515a220 */ /* 0x001fe20000400000 */
[----:B------:R-:W-:Y:S01]  /*0ae0*/  FSETP.GT.AND P0, PT, R15, 8.50705917302346158658e+37, PT ;  /* 0x7e8000000f00780b */ /* 0x000fe20003f04000 */
[----:B----4-:R-:W-:Y:S01]  /*0af0*/  @!P1 FMUL R20, R20, R20 ;  /* 0x0000001414149220 */ /* 0x010fe20000400000 */
[----:B------:R-:W-:Y:S01]  /*0b00*/  LOP3.LUT R8, R8, R9, R24, 0xfe, !PT ;  /* 0x0000000908087212 */ /* 0x000fe200078efe18 */
[----:B------:R-:W-:Y:S01]  /*0b10*/  @P4 FMUL R19, R19, 0.25 ;  /* 0x3e80000013134820 */ /* 0x000fe20000400000 */
[----:B------:R-:W-:Y:S01]  /*0b20*/  FSETP.GT.AND P1, PT, R10, 8.50705917302346158658e+37, PT ;  /* 0x7e8000000a00780b */ /* 0x000fe20003f24000 */
[----:B------:R-:W-:Y:S01]  /*0b30*/  @P5 FMUL R18, R18, 0.25 ;  /* 0x3e80000012125820 */ /* 0x000fe20000400000 */
[----:B------:R-:W-:Y:S01]  /*0b40*/  LOP3.LUT R24, R9, R24, RZ, 0xfc, !PT ;  /* 0x0000001809187212 */ /* 0x000fe200078efcff */
[----:B------:R-:W-:Y:S01]  /*0b50*/  FADD R21, R21, 1 ;  /* 0x3f80000015157421 */ /* 0x000fe20000000000 */
[----:B------:R-:W-:Y:S01]  /*0b60*/  LOP3.LUT R25, R9, 0x20, RZ, 0xfc, !PT ;  /* 0x0000002009197812 */ /* 0x000fe200078efcff */
[----:B--2---:R-:W-:Y:S01]  /*0b70*/  @!P3 FMUL R11, R11, R11 ;  /* 0x0000000b0b0bb220 */ /* 0x004fe20000400000 */
[C---:B------:R-:W-:Y:S01]  /*0b80*/  LOP3.LUT R27, R9.reuse, 0x40, RZ, 0xfc, !PT ;  /* 0x00000040091b7812 */ /* 0x040fe200078efcff */
[----:B------:R-:W-:Y:S01]  /*0b90*/  FADD R20, R20, 1 ;  /* 0x3f80000014147421 */ /* 0x000fe20000000000 */
[----:B------:R-:W-:-:S02]  /*0ba0*/  LOP3.LUT R29, R9, 0x60, RZ, 0xfc, !PT ;  /* 0x00000060091d7812 */ /* 0x000fc400078efcff */
[-C--:B------:R-:W-:Y:S01]  /*0bb0*/  LEA.HI R9, R25, R24.reuse, RZ, 0x1d ;  /* 0x0000001819097211 */ /* 0x080fe200078fe8ff */
[----:B------:R-:W-:Y:S01]  /*0bc0*/  FADD R25, R11, 1 ;  /* 0x3f8000000b197421 */ /* 0x000fe20000000000 */
[----:B------:R-:W0:Y:S01]  /*0bd0*/  MUFU.RCP R19, R19 ;  /* 0x0000001300137308 */ /* 0x000e220000001000 */
[----:B------:R-:W-:Y:S01]  /*0be0*/  FSETP.GT.AND P3, PT, R21, 8.50705917302346158658e+37, PT ;  /* 0x7e8000001500780b */ /* 0x000fe20003f64000 */
[----:B------:R-:W-:Y:S01]  /*0bf0*/  @P6 FMUL R17, R17, 0.25 ;  /* 0x3e80000011116820 */ /* 0x000fe20000400000 */
[-C--:B------:R-:W-:Y:S02]  /*0c00*/  LEA.HI R14, R27, R24.reuse, RZ, 0x1d ;  /* 0x000000181b0e7211 */ /* 0x080fe400078fe8ff */
[----:B------:R-:W-:-:S03]  /*0c10*/  LEA.HI R11, R29, R24, RZ, 0x1d ;  /* 0x000000181d0b7211 */ /* 0x000fc600078fe8ff */
[----:B------:R-:W1:Y:S01]  /*0c20*/  MUFU.RCP R18, R18 ;  /* 0x0000001200127308 */ /* 0x000e620000001000 */
[----:B------:R-:W-:Y:S02]  /*0c30*/  FSETP.GT.AND P2, PT, R20, 8.50705917302346158658e+37, PT ;  /* 0x7e8000001400780b */ /* 0x000fe40003f44000 */
[----:B------:R-:W-:Y:S02]  /*0c40*/  FSEL R24, R4, 1, P4 ;  /* 0x3f80000004187808 */ /* 0x000fe40002000000 */
[----:B------:R-:W-:Y:S01]  /*0c50*/  FSETP.GT.AND P4, PT, R25, 8.50705917302346158658e+37, PT ;  /* 0x7e8000001900780b */ /* 0x000fe20003f84000 */
[----:B------:R-:W-:Y:S01]  /*0c60*/  @P0 FMUL R15, R15, 0.25 ;  /* 0x3e8000000f0f0820 */ /* 0x000fe20000400000 */
[----:B------:R-:W-:Y:S01]  /*0c70*/  @P1 FMUL R10, R10, 0.25 ;  /* 0x3e8000000a0a1820 */ /* 0x000fe20000400000 */
[----:B------:R-:W2:Y:S01]  /*0c80*/  MUFU.RCP R17, R17 ;  /* 0x0000001100117308 */ /* 0x000ea20000001000 */
[----:B------:R-:W-:Y:S01]  /*0c90*/  FSEL R27, R4, 1, P5 ;  /* 0x3f800000041b7808 */ /* 0x000fe20002800000 */
[----:B------:R-:W-:Y:S01]  /*0ca0*/  @P3 FMUL R21, R21, 0.25 ;  /* 0x3e80000015153820 */ /* 0x000fe20000400000 */
[----:B0-----:R-:W-:-:S05]  /*0cb0*/  FMUL R24, R19, R24 ;  /* 0x0000001813187220 */ /* 0x001fca0000400000 */
[----:B------:R-:W0:Y:S01]  /*0cc0*/  MUFU.RCP R15, R15 ;  /* 0x0000000f000f7308 */ /* 0x000e220000001000 */
[----:B------:R-:W-:Y:S01]  /*0cd0*/  @P2 FMUL R20, R20, 0.25 ;  /* 0x3e80000014142820 */ /* 0x000fe20000400000 */
[----:B-1----:R-:W-:Y:S01]  /*0ce0*/  FMUL R19, R18, R27 ;  /* 0x0000001b12137220 */ /* 0x002fe20000400000 */
[----:B------:R-:W-:Y:S01]  /*0cf0*/  FSEL R18, R4, 1, P6 ;  /* 0x3f80000004127808 */ /* 0x000fe20003000000 */
[----:B------:R-:W-:-:S04]  /*0d00*/  @P4 FMUL R25, R25, 0.25 ;  /* 0x3e80000019194820 */ /* 0x000fc80000400000 */
[----:B------:R-:W1:Y:S01]  /*0d10*/  MUFU.RCP R10, R10 ;  /* 0x0000000a000a7308 */ /* 0x000e620000001000 */
[----:B--2---:R-:W-:Y:S01]  /*0d20*/  FMUL R18, R17, R18 ;  /* 0x0000001211127220 */ /* 0x004fe20000400000 */
[C---:B------:R-:W-:Y:S02]  /*0d30*/  FSEL R26, R4.reuse, 1, P0 ;  /* 0x3f800000041a7808 */ /* 0x040fe40000000000 */
[----:B------:R-:W-:-:S04]  /*0d40*/  FSEL R17, R4, 1, P1 ;  /* 0x3f80000004117808 */ /* 0x000fc80000800000 */
[----:B------:R-:W2:Y:S01]  /*0d50*/  MUFU.RCP R21, R21 ;  /* 0x0000001500157308 */ /* 0x000ea20000001000 */
[----:B0-----:R-:W-:-:S07]  /*0d60*/  FMUL R26, R15, R26 ;  /* 0x0000001a0f1a7220 */ /* 0x001fce0000400000 */
[----:B------:R-:W0:Y:S01]  /*0d70*/  MUFU.RCP R20, R20 ;  /* 0x0000001400147308 */ /* 0x000e220000001000 */
[----:B-1----:R-:W-:Y:S01]  /*0d80*/  FMUL R15, R10, R17 ;  /* 0x000000110a0f7220 */ /* 0x002fe20000400000 */
[----:B------:R-:W-:-:S06]  /*0d90*/  FSEL R10, R4, 1, P3 ;  /* 0x3f800000040a7808 */ /* 0x000fcc0001800000 */
[----:B------:R-:W1:Y:S01]  /*0da0*/  MUFU.RCP R25, R25 ;  /* 0x0000001900197308 */ /* 0x000e620000001000 */
[C---:B------:R-:W-:Y:S01]  /*0db0*/  FSEL R17, R4.reuse, 1, P2 ;  /* 0x3f80000004117808 */ /* 0x040fe20001000000 */
[----:B--2---:R-:W-:Y:S01]  /*0dc0*/  FMUL R21, R21, R10 ;  /* 0x0000000a15157220 */ /* 0x004fe20000400000 */
[----:B------:R-:W-:Y:S01]  /*0dd0*/  FSEL R4, R4, 1, P4 ;  /* 0x3f80000004047808 */ /* 0x000fe20002000000 */
[----:B------:R-:W-:Y:S01]  /*0de0*/  FMUL R26, R13, R26 ;  /* 0x0000001a0d1a7220 */ /* 0x000fe20000400000 */
[----:B------:R-:W-:Y:S01]  /*0df0*/  FMUL R24, R5, R24 ;  /* 0x0000001805187220 */ /* 0x000fe20000400000 */
[----:B------:R-:W-:Y:S01]  /*0e00*/  FMUL R15, R16, R15 ;  /* 0x0000000f100f7220 */ /* 0x000fe20000400000 */
[----:B------:R-:W-:Y:S01]  /*0e10*/  LEA R13, R8, UR4, 0x2 ;  /* 0x00000004080d7c11 */ /* 0x000fe2000f8e10ff */
[----:B------:R-:W-:Y:S01]  /*0e20*/  FMUL R19, R12, R19 ;  /* 0x000000130c137220 */ /* 0x000fe20000400000 */
[----:B------:R-:W-:Y:S01]  /*0e30*/  LEA R16, R9, UR4, 0x2 ;  /* 0x0000000409107c11 */ /* 0x000fe2000f8e10ff */
[----:B0-----:R-:W-:Y:S01]  /*0e40*/  FMUL R17, R20, R17 ;  /* 0x0000001114117220 */ /* 0x001fe20000400000 */
[----:B------:R-:W-:Y:S01]  /*0e50*/  FMUL R18, R7, R18 ;  /* 0x0000001207127220 */ /* 0x000fe20000400000 */
[----:B------:R-:W-:Y:S01]  /*0e60*/  LEA R14, R14, UR4, 0x2 ;  /* 0x000000040e0e7c11 */ /* 0x000fe2000f8e10ff */
[----:B------:R-:W-:Y:S01]  /*0e70*/  FMUL R21, R6, R21 ;  /* 0x0000001506157220 */ /* 0x000fe20000400000 */
[----:B------:R-:W-:Y:S01]  /*0e80*/  LEA R20, R11, UR4, 0x2 ;  /* 0x000000040b147c11 */ /* 0x000fe2000f8e10ff */
[----:B-1----:R-:W-:Y:S01]  /*0e90*/  FMUL R4, R25, R4 ;  /* 0x0000000419047220 */ /* 0x002fe20000400000 */
[----:B------:R-:W-:Y:S01]  /*0ea0*/  STS [R13], R24 ;  /* 0x000000180d007388 */ /* 0x000fe20000000800 */
[----:B------:R-:W-:-:S02]  /*0eb0*/  FMUL R17, R22, R17 ;  /* 0x0000001116117220 */ /* 0x000fc40000400000 */
[----:B------:R-:W-:Y:S01]  /*0ec0*/  FMUL R23, R23, R4 ;  /* 0x0000000417177220 */ /* 0x000fe20000400000 */
[----:B------:R-:W-:Y:S04]  /*0ed0*/  STS [R16+0x80], R19 ;  /* 0x0000801310007388 */ /* 0x000fe80000000800 */
[----:B------:R-:W-:Y:S04]  /*0ee0*/  STS [R14+0x100], R18 ;  /* 0x000100120e007388 */ /* 0x000fe80000000800 */
[----:B------:R-:W-:Y:S04]  /*0ef0*/  STS [R20+0x180], R21 ;  /* 0x0001801514007388 */ /* 0x000fe80000000800 */
[----:B------:R-:W-:Y:S04]  /*0f00*/  STS [R13+0x40], R26 ;  /* 0x0000401a0d007388 */ /* 0x000fe80000000800 */
[----:B------:R0:W-:Y:S04]  /*0f10*/  STS [R16+0xc0], R15 ;  /* 0x0000c00f10007388 */ /* 0x0001e80000000800 */
[----:B------:R-:W-:Y:S04]  /*0f20*/  STS [R14+0x140], R17 ;  /* 0x000140110e007388 */ /* 0x000fe80000000800 */
[----:B------:R-:W-:Y:S01]  /*0f30*/  STS [R20+0x1c0], R23 ;  /* 0x0001c01714007388 */ /* 0x000fe20000000800 */
[----:B------:R-:W-:-:S02]  /*0f40*/  SHF.L.U32 R10, R0, 0x2, RZ ;  /* 0x00000002000a7819 */ /* 0x000fc400000006ff */
[----:B------:R-:W-:Y:S02]  /*0f50*/  SHF.R.U32.HI R4, RZ, 0x1, R0 ;  /* 0x00000001ff047819 */ /* 0x000fe40000011600 */
[----:B------:R-:W-:Y:S02]  /*0f60*/  LOP3.LUT R10, R10, 0x1fc, RZ, 0xc0, !PT ;  /* 0x000001fc0a0a7812 */ /* 0x000fe400078ec0ff */
[----:B------:R-:W-:-:S04]  /*0f70*/  LOP3.LUT R5, R4, 0x3c, RZ, 0xc0, !PT ;  /* 0x0000003c04057812 */ /* 0x000fc800078ec0ff */
[----:B------:R-:W-:-:S04]  /*0f80*/  IADD3 R5, R10, R5, RZ ;  /* 0x000000050a057210 */ /* 0x000fc80007ffe0ff */
[----:B------:R-:W-:Y:S01]  /*0f90*/  LEA R5, R5, UR4, 0x2 ;  /* 0x0000000405057c11 */ /* 0x000fe2000f8e10ff */
[----:B------:R-:W-:Y:S01]  /*0fa0*/  BAR.SYNC.DEFER_BLOCKING 0x0 ;  /* 0x0000000000007b1d */ /* 0x000fe20000010000 */
[----:B------:R-:W-:-:S04]  /*0fb0*/  SHF.L.U32 R8, R0, 0x2, RZ ;  /* 0x0000000200087819 */ /* 0x000fc800000006ff */
[----:B------:R-:W-:Y:S02]  /*0fc0*/  LOP3.LUT R3, R3, 0x1c, R8, 0xf8, !PT ;  /* 0x0000001c03037812 */ /* 0x000fe400078ef808 */
[----:B------:R-:W-:Y:S01]  /*0fd0*/  SHF.R.U32.HI R0, RZ, 0x3, R0 ;  /* 0x00000003ff007819 */ /* 0x000fe20000011600 */
[----:B------:R-:W1:Y:S01]  /*0fe0*/  LDC.64 R8, c[0x0][0x238] ;  /* 0x00008e00ff087b82 */ /* 0x000e620000000a00 */
[----:B------:R-:W-:-:S04]  /*0ff0*/  SHF.R.S32.HI R12, RZ, 0x1f, R3 ;  /* 0x0000001fff0c7819 */ /* 0x000fc80000011403 */
[----:B------:R-:W-:Y:S01]  /*1000*/  LEA.HI R12, R12, R3, RZ, 0x4 ;  /* 0x000000030c0c7211 */ /* 0x000fe200078f20ff */
[----:B------:R-:W2:Y:S01]  /*1010*/  LDS.128 R4, [R5] ;  /* 0x0000000005047984 */ /* 0x000ea20000000c00 */
[----:B0-----:R-:W-:Y:S02]  /*1020*/  SGXT.U32 R15, R0, 0x4 ;  /* 0x00000004000f781a */ /* 0x001fe40000000000 */
[C---:B------:R-:W-:Y:S02]  /*1030*/  SHF.L.U32 R0, R12.reuse, 0x5, RZ ;  /* 0x000000050c007819 */ /* 0x040fe400000006ff */
[----:B------:R-:W-:Y:S02]  /*1040*/  LOP3.LUT R12, R12, 0xfffffff0, RZ, 0xc0, !PT ;  /* 0xfffffff00c0c7812 */ /* 0x000fe400078ec0ff */
[----:B------:R-:W-:Y:S02]  /*1050*/  LOP3.LUT R0, R0, 0xfffffe00, RZ, 0xc0, !PT ;  /* 0xfffffe0000007812 */ /* 0x000fe400078ec0ff */
[----:B------:R-:W-:-:S02]  /*1060*/  ISETP.GE.AND P0, PT, R3, 0x40, PT ;  /* 0x000000400300780c */ /* 0x000fc40003f06270 */
[----:B------:R-:W-:Y:S02]  /*1070*/  LOP3.LUT R11, R2, R15, RZ, 0xfc, !PT ;  /* 0x0000000f020b7212 */ /* 0x000fe400078efcff */
[----:B------:R-:W-:Y:S02]  /*1080*/  IADD3 R12, R0, R3, -R12 ;  /* 0x00000003000c7210 */ /* 0x000fe40007ffe80c */
[----:B------:R-:W-:Y:S02]  /*1090*/  LOP3.LUT R13, R10, 0x200, RZ, 0xfc, !PT ;  /* 0x000002000a0d7812 */ /* 0x000fe400078efcff */
[----:B------:R-:W-:Y:S02]  /*10a0*/  LOP3.LUT R0, R2, 0x10, R15, 0xfe, !PT ;  /* 0x0000001002007812 */ /* 0x000fe400078efe0f */
[----:B------:R-:W-:Y:S02]  /*10b0*/  ISETP.LT.AND P1, PT, R11, 0x20, !P0 ;  /* 0x000000200b00780c */ /* 0x000fe40004721270 */
[----:B------:R-:W-:-:S02]  /*10c0*/  SHF.R.U32.HI R13, RZ, 0x3, R13 ;  /* 0x00000003ff0d7819 */ /* 0x000fc4000001160d */
[----:B------:R-:W-:Y:S02]  /*10d0*/  ISETP.LT.AND P0, PT, R0, 0x20, !P0 ;  /* 0x000000200000780c */ /* 0x000fe40004701270 */
[----:B------:R-:W-:Y:S02]  /*10e0*/  LEA R3, R11, R12, 0x4 ;  /* 0x0000000c0b037211 */ /* 0x000fe400078e20ff */
[----:B------:R-:W-:-:S03]  /*10f0*/  LOP3.LUT R13, R13, 0x7c, RZ, 0xc0, !PT ;  /* 0x0000007c0d0d7812 */ /* 0x000fc600078ec0ff */
[----:B-1----:R-:W-:Y:S01]  /*1100*/  IMAD.WIDE R2, R3, 0x4, R8 ;  /* 0x0000000403027825 */ /* 0x002fe200078e0208 */
[----:B------:R-:W-:-:S04]  /*1110*/  IADD3 R13, R10, R13, RZ ;  /* 0x0000000d0a0d7210 */ /* 0x000fc80007ffe0ff */
[----:B------:R-:W-:Y:S01]  /*1120*/  LEA R13, R13, UR4, 0x2 ;  /* 0x000000040d0d7c11 */ /* 0x000fe2000f8e10ff */
[----:B--2---:R0:W-:Y:S02]  /*1130*/  @P1 STG.E.128 desc[UR6][R2.64], R4 ;  /* 0x0000000402001986 */ /* 0x0041e4000c101d06 */
[----:B0-----:R-:W-:Y:S05]  /*1140*/  @!P0 EXIT ;  /* 0x000000000000894d */ /* 0x001fea0003800000 */
[----:B0-----:R-:W0:Y:S01]  /*1150*/  LDS.128 R4, [R13+0x800] ;  /* 0x000800000d047984 */ /* 0x001e220000000c00 */
[----:B------:R-:W-:-:S05]  /*1160*/  LEA R3, R0, R12, 0x4 ;  /* 0x0000000c00037211 */ /* 0x000fca00078e20ff */
[----:B------:R-:W-:-:S05]  /*1170*/  IMAD.WIDE R8, R3, 0x4, R8 ;  /* 0x0000000403087825 */ /* 0x000fca00078e0208 */
[----:B0-----:R-:W-:Y:S01]  /*1180*/  STG.E.128 desc[UR6][R8.64], R4 ;  /* 0x0000000408007986 */ /* 0x001fe2000c101d06 */
[----:B------:R-:W-:Y:S05]  /*1190*/  EXIT ;  /* 0x000000000000794d */ /* 0x000fea0003800000 */
.L_x_0:
[----:B------:R-:W-:-:S00]  /*11a0*/  BRA `(.L_x_0) ;  /* 0xfffffffc00fc7947 */ /* 0x000fc0000383ffff */
[----:B------:R-:W-:-:S00]  /*11b0*/  NOP ;  /* 0x0000000000007918 */ /* 0x000fc00000000000 */
        /* <DEDUP_REMOVED lines=12> */
.L_x_1:


//--------------------- .nv.global.init           --------------------------
	.section	.nv.global.init,"aw",@progbits
.nv.global.init:
	.type		_$_str,@object
	.size		_$_str,(_$_str_$_2 - _$_str)
_$_str:
        /*0000*/ 	.byte	0x5f, 0x5f, 0x43, 0x55, 0x44, 0x41, 0x5f, 0x46, 0x54, 0x5a, 0x00
	.type		_$_str_$_2,@object
	.size		_$_str_$_2,(.L_1 - _$_str_$_2)
_$_str_$_2:
        /*000b*/ 	.byte	0x5f, 0x5f, 0x43, 0x55, 0x44, 0x41, 0x5f, 0x50, 0x52, 0x45, 0x43, 0x5f, 0x53, 0x51, 0x52, 0x54
        /*001b*/ 	.byte	0x00
.L_1:


//--------------------- .nv.shared.triton_poi_fused__native_batch_norm_legit_no_training_mul_sigmoid_25 --------------------------
	.section	.nv.shared.triton_poi_fused__native_batch_norm_legit_no_training_mul_sigmoid_25,"aw",@nobits
	.sectionflags	@""
	.align	16
	.zero		1024


//--------------------- .nv.constant0.triton_poi_fused__native_batch_norm_legit_no_training_mul_sigmoid_25 --------------------------
	.section	.nv.constant0.triton_poi_fused__native_batch_norm_legit_no_training_mul_sigmoid_25,"a",@progbits
	.sectionflags	@""
	.align	4
.nv.constant0.triton_poi_fused__native_batch_norm_legit_no_training_mul_sigmoid_25:
	.zero		584
